	.headerflags	@"EF_CUDA_TEXMODE_UNIFIED EF_CUDA_64BIT_ADDRESS EF_CUDA_ACCELERATORS EF_CUDA_SM90 EF_CUDA_VIRTUAL_SM(EF_CUDA_SM90)"
	.elftype	@"ET_EXEC"


//--------------------- .nv.info                  --------------------------
	.section	.nv.info,"",@"SHT_CUDA_INFO"
	.align	4


	//----- nvinfo : EIATTR_REGCOUNT
	.align		4
        /*0000*/ 	.byte	0x04, 0x2f
        /*0002*/ 	.short	(.L_3 - .L_2)
	.align		4
.L_2:
        /*0004*/ 	.word	index@(triton_poi_fused__native_batch_norm_legit_no_training_43)
        /*0008*/ 	.word	0x00000016


	//----- nvinfo : EIATTR_MIN_STACK_SIZE
	.align		4
.L_3:
        /*000c*/ 	.byte	0x04, 0x12
        /*000e*/ 	.short	(.L_5 - .L_4)
	.align		4
.L_4:
        /*0010*/ 	.word	index@(triton_poi_fused__native_batch_norm_legit_no_training_43)
        /*0014*/ 	.word	0x00000000


	//----- nvinfo : EIATTR_FRAME_SIZE
	.align		4
.L_5:
        /*0018*/ 	.byte	0x04, 0x11
        /*001a*/ 	.short	(.L_7 - .L_6)
	.align		4
.L_6:
        /*001c*/ 	.word	index@(triton_poi_fused__native_batch_norm_legit_no_training_43)
        /*0020*/ 	.word	0x00000000


	//----- nvinfo : EIATTR_MIN_STACK_SIZE
	.align		4
.L_7:
        /*0024*/ 	.byte	0x04, 0x12
        /*0026*/ 	.short	(.L_9 - .L_8)
	.align		4
.L_8:
        /*0028*/ 	.word	index@(triton_poi_fused__native_batch_norm_legit_no_training_43)
        /*002c*/ 	.word	0x00000000
.L_9:


//--------------------- .nv.info.triton_poi_fused__native_batch_norm_legit_no_training_43 --------------------------
	.section	.nv.info.triton_poi_fused__native_batch_norm_legit_no_training_43,"",@"SHT_CUDA_INFO"
	.sectionflags	@""
	.align	4


	//----- nvinfo : EIATTR_CUDA_API_VERSION
	.align		4
        /*0000*/ 	.byte	0x04, 0x37
        /*0002*/ 	.short	(.L_11 - .L_10)
.L_10:
        /*0004*/ 	.word	0x0000007c


	//----- nvinfo : EIATTR_KPARAM_INFO
	.align		4
.L_11:
        /*0008*/ 	.byte	0x04, 0x17
        /*000a*/ 	.short	(.L_13 - .L_12)
.L_12:
        /*000c*/ 	.word	0x00000000
        /*0010*/ 	.short	0x0006
        /*0012*/ 	.short	0x0030
        /*0014*/ 	.byte	0x00, 0xf0, 0x11, 0x00


	//----- nvinfo : EIATTR_KPARAM_INFO
	.align		4
.L_13:
        /*0018*/ 	.byte	0x04, 0x17
        /*001a*/ 	.short	(.L_15 - .L_14)
.L_14:
        /*001c*/ 	.word	0x00000000
        /*0020*/ 	.short	0x0005
        /*0022*/ 	.short	0x0028
        /*0024*/ 	.byte	0x00, 0xf4, 0x21, 0x00


	//----- nvinfo : EIATTR_KPARAM_INFO
	.align		4
.L_15:
        /*0028*/ 	.byte	0x04, 0x17
        /*002a*/ 	.short	(.L_17 - .L_16)
.L_16:
        /*002c*/ 	.word	0x00000000
        /*0030*/ 	.short	0x0004
        /*0032*/ 	.short	0x0020
        /*0034*/ 	.byte	0x00, 0xf4, 0x21, 0x00


	//----- nvinfo : EIATTR_KPARAM_INFO
	.align		4
.L_17:
        /*0038*/ 	.byte	0x04, 0x17
        /*003a*/ 	.short	(.L_19 - .L_18)
.L_18:
        /*003c*/ 	.word	0x00000000
        /*0040*/ 	.short	0x0003
        /*0042*/ 	.short	0x0018
        /*0044*/ 	.byte	0x00, 0xf4, 0x21, 0x00


	//----- nvinfo : EIATTR_KPARAM_INFO
	.align		4
.L_19:
        /*0048*/ 	.byte	0x04, 0x17
        /*004a*/ 	.short	(.L_21 - .L_20)
.L_20:
        /*004c*/ 	.word	0x00000000
        /*0050*/ 	.short	0x0002
        /*0052*/ 	.short	0x0010
        /*0054*/ 	.byte	0x00, 0xf4, 0x21, 0x00


	//----- nvinfo : EIATTR_KPARAM_INFO
	.align		4
.L_21:
        /*0058*/ 	.byte	0x04, 0x17
        /*005a*/ 	.short	(.L_23 - .L_22)
.L_22:
        /*005c*/ 	.word	0x00000000
        /*0060*/ 	.short	0x0001
        /*0062*/ 	.short	0x0008
        /*0064*/ 	.byte	0x00, 0xf4, 0x21, 0x00


	//----- nvinfo : EIATTR_KPARAM_INFO
	.align		4
.L_23:
        /*0068*/ 	.byte	0x04, 0x17
        /*006a*/ 	.short	(.L_25 - .L_24)
.L_24:
        /*006c*/ 	.word	0x00000000
        /*0070*/ 	.short	0x0000
        /*0072*/ 	.short	0x0000
        /*0074*/ 	.byte	0x00, 0xf4, 0x21, 0x00


	//----- nvinfo : EIATTR_SPARSE_MMA_MASK
	.align		4
.L_25:
        /*0078*/ 	.byte	0x03, 0x50
        /*007a*/ 	.short	0x0000


	//----- nvinfo : EIATTR_MAXREG_COUNT
	.align		4
        /*007c*/ 	.byte	0x03, 0x1b
        /*007e*/ 	.short	0x00ff


	//----- nvinfo : EIATTR_EXIT_INSTR_OFFSETS
	.align		4
        /*0080*/ 	.byte	0x04, 0x1c
        /*0082*/ 	.short	(.L_27 - .L_26)


	//   ....[0]....
.L_26:
        /*0084*/ 	.word	0x000003d0


	//   ....[1]....
        /*0088*/ 	.word	0x000003f0


	//----- nvinfo : EIATTR_REQNTID
	.align		4
.L_27:
        /*008c*/ 	.byte	0x04, 0x10
        /*008e*/ 	.short	(.L_29 - .L_28)
.L_28:
        /*0090*/ 	.word	0x00000080
        /*0094*/ 	.word	0x00000001
        /*0098*/ 	.word	0x00000001


	//----- nvinfo : EIATTR_CBANK_PARAM_SIZE
	.align		4
.L_29:
        /*009c*/ 	.byte	0x03, 0x19
        /*009e*/ 	.short	0x0034


	//----- nvinfo : EIATTR_PARAM_CBANK
	.align		4
        /*00a0*/ 	.byte	0x04, 0x0a
        /*00a2*/ 	.short	(.L_31 - .L_30)
	.align		4
.L_30:
        /*00a4*/ 	.word	index@(.nv.constant0.triton_poi_fused__native_batch_norm_legit_no_training_43)
        /*00a8*/ 	.short	0x0210
        /*00aa*/ 	.short	0x0034


	//----- nvinfo : EIATTR_SW_WAR
	.align		4
.L_31:
        /*00ac*/ 	.byte	0x04, 0x36
        /*00ae*/ 	.short	(.L_33 - .L_32)
.L_32:
        /*00b0*/ 	.word	0x00000008
.L_33:


//--------------------- .nv.callgraph             --------------------------
	.section	.nv.callgraph,"",@"SHT_CUDA_CALLGRAPH"
	.align	4
	.sectionentsize	8
	.align		4
        /*0000*/ 	.word	0x00000000
	.align		4
        /*0004*/ 	.word	0xffffffff
	.align		4
        /*0008*/ 	.word	0x00000000
	.align		4
        /*000c*/ 	.word	0xfffffffe
	.align		4
        /*0010*/ 	.word	0x00000000
	.align		4
        /*0014*/ 	.word	0xfffffffd
	.align		4
        /*0018*/ 	.word	0x00000000
	.align		4
        /*001c*/ 	.word	0xfffffffc


//--------------------- .nv.constant4             --------------------------
	.section	.nv.constant4,"a",@progbits
	.align	8
	.align		8
.nv.constant4:
        /*0000*/ 	.dword	_$_str
	.align		8
        /*0008*/ 	.dword	_$_str_$_2


//--------------------- .text.triton_poi_fused__native_batch_norm_legit_no_training_43 --------------------------
	.section	.text.triton_poi_fused__native_batch_norm_legit_no_training_43,"ax",@progbits
	.align	128
        .global         triton_poi_fused__native_batch_norm_legit_no_training_43
        .type           triton_poi_fused__native_batch_norm_legit_no_training_43,@function
        .size           triton_poi_fused__native_batch_norm_legit_no_training_43,(.L_x_1 - triton_poi_fused__native_batch_norm_legit_no_training_43)
        .other          triton_poi_fused__native_batch_norm_legit_no_training_43,@"STO_CUDA_ENTRY STV_DEFAULT"
triton_poi_fused__native_batch_norm_legit_no_training_43:
.text.triton_poi_fused__native_batch_norm_legit_no_training_43:
[----:B------:R-:W0:Y:S01]  /*0000*/  LDC R1, c[0x0][0x28] ;  /* 0x00000a00ff017b82 */ /* 0x000e220000000800 */
[----:B------:R-:W1:Y:S07]  /*0010*/  S2R R0, SR_TID.X ;  /* 0x0000000000007919 */ /* 0x000e6e0000002100 */
[----:B------:R-:W2:Y:S01]  /*0020*/  LDC.64 R8, c[0x0][0x220] ;  /* 0x00008800ff087b82 */ /* 0x000ea20000000a00 */
[----:B------:R-:W-:Y:S01]  /*0030*/  ULDC.64 UR4, c[0x0][0x208] ;  /* 0x0000820000047ab9 */ /* 0x000fe20000000a00 */
[----:B------:R-:W3:Y:S06]  /*0040*/  S2R R3, SR_CTAID.X ;  /* 0x0000000000037919 */ /* 0x000eec0000002500 */
[----:B------:R-:W4:Y:S08]  /*0050*/  LDC.64 R12, c[0x0][0x210] ;  /* 0x00008400ff0c7b82 */ /* 0x000f300000000a00 */
[----:B------:R-:W5:Y:S08]  /*0060*/  LDC.64 R14, c[0x0][0x218] ;  /* 0x00008600ff0e7b82 */ /* 0x000f700000000a00 */
[----:B------:R-:W5:Y:S01]  /*0070*/  LDC.64 R16, c[0x0][0x228] ;  /* 0x00008a00ff107b82 */ /* 0x000f620000000a00 */
[----:B-1----:R-:W-:-:S07]  /*0080*/  SHF.L.U32 R0, R0, 0x1, RZ ;  /* 0x0000000100007819 */ /* 0x002fce00000006ff */
[----:B------:R-:W1:Y:S01]  /*0090*/  LDC.64 R18, c[0x0][0x230] ;  /* 0x00008c00ff127b82 */ /* 0x000e620000000a00 */
[----:B------:R-:W-:-:S04]  /*00a0*/  LOP3.LUT R0, R0, 0xfe, RZ, 0xc0, !PT ;  /* 0x000000fe00007812 */ /* 0x000fc800078ec0ff */
[----:B---3--:R-:W-:-:S04]  /*00b0*/  LEA R0, R3, R0, 0x8 ;  /* 0x0000000003007211 */ /* 0x008fc800078e40ff */
[C---:B------:R-:W-:Y:S01]  /*00c0*/  ISETP.GE.AND P4, PT, R0.reuse, 0x600, PT ;  /* 0x000006000000780c */ /* 0x040fe20003f86270 */
[----:B------:R-:W-:-:S05]  /*00d0*/  IMAD.HI R2, R0, 0x2aaaaaab, RZ ;  /* 0x2aaaaaab00027827 */ /* 0x000fca00078e02ff */
[----:B------:R-:W-:-:S04]  /*00e0*/  SHF.R.U32.HI R3, RZ, 0x1f, R2 ;  /* 0x0000001fff037819 */ /* 0x000fc80000011602 */
[----:B------:R-:W-:-:S05]  /*00f0*/  LEA.HI R3, R2, R3, RZ, 0x1c ;  /* 0x0000000302037211 */ /* 0x000fca00078fe0ff */
[----:B------:R-:W-:Y:S01]  /*0100*/  IMAD R11, R3, -0x60, R0 ;  /* 0xffffffa0030b7824 */ /* 0x000fe200078e0200 */
[----:B------:R-:W-:-:S03]  /*0110*/  CS2R R2, SRZ ;  /* 0x0000000000027805 */ /* 0x000fc6000001ff00 */
[----:B--2---:R-:W-:-:S05]  /*0120*/  IMAD.WIDE R8, R11, 0x4, R8 ;  /* 0x000000040b087825 */ /* 0x004fca00078e0208 */
[----:B------:R2:W3:Y:S01]  /*0130*/  @!P4 LDG.E.EL.64 R2, desc[UR4][R8.64] ;  /* 0x000000040802c981 */ /* 0x0004e2000c2e1b00 */
[----:B------:R-:W-:Y:S02]  /*0140*/  CS2R R4, SRZ ;  /* 0x0000000000047805 */ /* 0x000fe4000001ff00 */
[----:B------:R-:W-:Y:S01]  /*0150*/  CS2R R6, SRZ ;  /* 0x0000000000067805 */ /* 0x000fe2000001ff00 */
[----:B----4-:R-:W-:-:S04]  /*0160*/  IMAD.WIDE R12, R0, 0x4, R12 ;  /* 0x00000004000c7825 */ /* 0x010fc800078e020c */
[C---:B-----5:R-:W-:Y:S01]  /*0170*/  IMAD.WIDE R14, R11.reuse, 0x4, R14 ;  /* 0x000000040b0e7825 */ /* 0x060fe200078e020e */
[----:B------:R-:W4:Y:S04]  /*0180*/  @!P4 LDG.E.64 R4, desc[UR4][R12.64] ;  /* 0x000000040c04c981 */ /* 0x000f28000c1e1b00 */
[----:B------:R5:W4:Y:S01]  /*0190*/  @!P4 LDG.E.EL.64 R6, desc[UR4][R14.64] ;  /* 0x000000040e06c981 */ /* 0x000b22000c2e1b00 */
[----:B0-----:R-:W-:Y:S01]  /*01a0*/  IMAD.WIDE R16, R11, 0x4, R16 ;  /* 0x000000040b107825 */ /* 0x001fe200078e0210 */
[----:B--2---:R-:W-:-:S03]  /*01b0*/  CS2R R8, SRZ ;  /* 0x0000000000087805 */ /* 0x004fc6000001ff00 */
[----:B-1----:R-:W-:Y:S01]  /*01c0*/  IMAD.WIDE R18, R11, 0x4, R18 ;  /* 0x000000040b127825 */ /* 0x002fe200078e0212 */
[----:B------:R-:W-:-:S04]  /*01d0*/  CS2R R10, SRZ ;  /* 0x00000000000a7805 */ /* 0x000fc8000001ff00 */
[----:B------:R-:W2:Y:S04]  /*01e0*/  @!P4 LDG.E.EL.64 R8, desc[UR4][R18.64] ;  /* 0x000000041208c981 */ /* 0x000ea8000c2e1b00 */
[----:B------:R-:W2:Y:S01]  /*01f0*/  @!P4 LDG.E.EL.64 R10, desc[UR4][R16.64] ;  /* 0x00000004100ac981 */ /* 0x000ea2000c2e1b00 */
[----:B-----5:R-:W-:Y:S01]  /*0200*/  HFMA2.MMA R15, -RZ, RZ, 1.625, 0 ;  /* 0x3e800000ff0f7435 */ /* 0x020fe200000001ff */
[----:B---3--:R-:W-:Y:S01]  /*0210*/  FADD R2, R2, 9.9999997473787516356e-06 ;  /* 0x3727c5ac02027421 */ /* 0x008fe20000000000 */
[----:B------:R-:W-:-:S03]  /*0220*/  FADD R12, R3, 9.9999997473787516356e-06 ;  /* 0x3727c5ac030c7421 */ /* 0x000fc60000000000 */
[----:B------:R0:W1:Y:S08]  /*0230*/  MUFU.SQRT R13, R2 ;  /* 0x00000002000d7308 */ /* 0x0000700000002000 */
[----:B------:R-:W3:Y:S01]  /*0240*/  MUFU.SQRT R14, R12 ;  /* 0x0000000c000e7308 */ /* 0x000ee20000002000 */
[----:B0-----:R-:W0:Y:S01]  /*0250*/  LDC.64 R2, c[0x0][0x238] ;  /* 0x00008e00ff027b82 */ /* 0x001e220000000a00 */
[----:B-1----:R-:W-:-:S02]  /*0260*/  FSETP.GT.AND P0, PT, R13, 8.50705917302346158658e+37, PT ;  /* 0x7e8000000d00780b */ /* 0x002fc40003f04000 */
[----:B------:R-:W-:Y:S02]  /*0270*/  FSETP.GEU.AND P2, PT, R13, 1.175494350822287508e-38, PT ;  /* 0x008000000d00780b */ /* 0x000fe40003f4e000 */
[C---:B---3--:R-:W-:Y:S02]  /*0280*/  FSETP.GT.AND P1, PT, R14.reuse, 8.50705917302346158658e+37, PT ;  /* 0x7e8000000e00780b */ /* 0x048fe40003f24000 */
[----:B------:R-:W-:-:S07]  /*0290*/  FSETP.GEU.AND P3, PT, R14, 1.175494350822287508e-38, PT ;  /* 0x008000000e00780b */ /* 0x000fce0003f6e000 */
[----:B------:R-:W-:-:S04]  /*02a0*/  @P0 FMUL R13, R13, 0.25 ;  /* 0x3e8000000d0d0820 */ /* 0x000fc80000400000 */
[----:B------:R-:W-:Y:S01]  /*02b0*/  @!P2 FMUL R13, R13, 16777216 ;  /* 0x4b8000000d0da820 */ /* 0x000fe20000400000 */
[----:B------:R-:W-:-:S04]  /*02c0*/  @P1 FMUL R14, R14, 0.25 ;  /* 0x3e8000000e0e1820 */ /* 0x000fc80000400000 */
[----:B------:R-:W-:Y:S01]  /*02d0*/  @!P3 FMUL R14, R14, 16777216 ;  /* 0x4b8000000e0eb820 */ /* 0x000fe20000400000 */
[----:B------:R-:W1:Y:S01]  /*02e0*/  MUFU.RCP R13, R13 ;  /* 0x0000000d000d7308 */ /* 0x000e620000001000 */
[----:B------:R-:W-:-:S07]  /*02f0*/  FSEL R12, R15, 1, P0 ;  /* 0x3f8000000f0c7808 */ /* 0x000fce0000000000 */
[----:B------:R-:W3:Y:S01]  /*0300*/  MUFU.RCP R14, R14 ;  /* 0x0000000e000e7308 */ /* 0x000ee20000001000 */
[----:B------:R-:W-:Y:S01]  /*0310*/  FSEL R15, R15, 1, P1 ;  /* 0x3f8000000f0f7808 */ /* 0x000fe20000800000 */
[----:B------:R-:W-:Y:S01]  /*0320*/  @!P2 FMUL R12, R12, 16777216 ;  /* 0x4b8000000c0ca820 */ /* 0x000fe20000400000 */
[----:B----4-:R-:W-:-:S03]  /*0330*/  FADD R4, -R6, R4 ;  /* 0x0000000406047221 */ /* 0x010fc60000000100 */
[----:B------:R-:W-:Y:S01]  /*0340*/  @!P3 FMUL R15, R15, 16777216 ;  /* 0x4b8000000f0fb820 */ /* 0x000fe20000400000 */
[----:B------:R-:W-:Y:S01]  /*0350*/  FADD R5, -R7, R5 ;  /* 0x0000000507057221 */ /* 0x000fe20000000100 */
[----:B-1----:R-:W-:Y:S02]  /*0360*/  FMUL R13, R13, R12 ;  /* 0x0000000c0d0d7220 */ /* 0x002fe40000400000 */
[----:B---3--:R-:W-:Y:S02]  /*0370*/  FMUL R6, R14, R15 ;  /* 0x0000000f0e067220 */ /* 0x008fe40000400000 */
[----:B------:R-:W-:Y:S02]  /*0380*/  FMUL R13, R4, R13 ;  /* 0x0000000d040d7220 */ /* 0x000fe40000400000 */
[----:B------:R-:W-:Y:S01]  /*0390*/  FMUL R6, R5, R6 ;  /* 0x0000000605067220 */ /* 0x000fe20000400000 */
[----:B0-----:R-:W-:-:S04]  /*03a0*/  IMAD.WIDE R2, R0, 0x4, R2 ;  /* 0x0000000400027825 */ /* 0x001fc800078e0202 */
[----:B--2---:R-:W-:Y:S01]  /*03b0*/  FFMA R8, R13, R10, R8 ;  /* 0x0000000a0d087223 */ /* 0x004fe20000000008 */
[----:B------:R-:W-:Y:S01]  /*03c0*/  FFMA R9, R6, R11, R9 ;  /* 0x0000000b06097223 */ /* 0x000fe20000000009 */
[----:B------:R-:W-:Y:S06]  /*03d0*/  @P4 EXIT ;  /* 0x000000000000494d */ /* 0x000fec0003800000 */
[----:B------:R-:W-:Y:S01]  /*03e0*/  STG.E.64 desc[UR4][R2.64], R8 ;  /* 0x0000000802007986 */ /* 0x000fe2000c101b04 */
[----:B------:R-:W-:Y:S05]  /*03f0*/  EXIT ;  /* 0x000000000000794d */ /* 0x000fea0003800000 */
.L_x_0:
[----:B------:R-:W-:-:S00]  /*0400*/  BRA `(.L_x_0) ;  /* 0xfffffffc00fc7947 */ /* 0x000fc0000383ffff */
[----:B------:R-:W-:-:S00]  /*0410*/  NOP ;  /* 0x0000000000007918 */ /* 0x000fc00000000000 */
        /* <DEDUP_REMOVED lines=14> */
.L_x_1:


//--------------------- .nv.global.init           --------------------------
	.section	.nv.global.init,"aw",@progbits
.nv.global.init:
	.type		_$_str,@object
	.size		_$_str,(_$_str_$_2 - _$_str)
_$_str:
        /*0000*/ 	.byte	0x5f, 0x5f, 0x43, 0x55, 0x44, 0x41, 0x5f, 0x46, 0x54, 0x5a, 0x00
	.type		_$_str_$_2,@object
	.size		_$_str_$_2,(.L_1 - _$_str_$_2)
_$_str_$_2:
        /*000b*/ 	.byte	0x5f, 0x5f, 0x43, 0x55, 0x44, 0x41, 0x5f, 0x50, 0x52, 0x45, 0x43, 0x5f, 0x53, 0x51, 0x52, 0x54
        /*001b*/ 	.byte	0x00
.L_1:


//--------------------- .nv.constant0.triton_poi_fused__native_batch_norm_legit_no_training_43 --------------------------
	.section	.nv.constant0.triton_poi_fused__native_batch_norm_legit_no_training_43,"a",@progbits
	.sectionflags	@""
	.align	4
.nv.constant0.triton_poi_fused__native_batch_norm_legit_no_training_43:
	.zero		580
